	.headerflags	@"EF_CUDA_TEXMODE_UNIFIED EF_CUDA_64BIT_ADDRESS EF_CUDA_ACCELERATORS EF_CUDA_SM90 EF_CUDA_VIRTUAL_SM(EF_CUDA_SM90)"
	.elftype	@"ET_EXEC"


//--------------------- .nv.info                  --------------------------
	.section	.nv.info,"",@"SHT_CUDA_INFO"
	.align	4


	//----- nvinfo : EIATTR_REGCOUNT
	.align		4
        /*0000*/ 	.byte	0x04, 0x2f
        /*0002*/ 	.short	(.L_1 - .L_0)
	.align		4
.L_0:
        /*0004*/ 	.word	index@(triton_poi_fused_convolution_leaky_relu_5)
        /*0008*/ 	.word	0x0000000e


	//----- nvinfo : EIATTR_MIN_STACK_SIZE
	.align		4
.L_1:
        /*000c*/ 	.byte	0x04, 0x12
        /*000e*/ 	.short	(.L_3 - .L_2)
	.align		4
.L_2:
        /*0010*/ 	.word	index@(triton_poi_fused_convolution_leaky_relu_5)
        /*0014*/ 	.word	0x00000000


	//----- nvinfo : EIATTR_FRAME_SIZE
	.align		4
.L_3:
        /*0018*/ 	.byte	0x04, 0x11
        /*001a*/ 	.short	(.L_5 - .L_4)
	.align		4
.L_4:
        /*001c*/ 	.word	index@(triton_poi_fused_convolution_leaky_relu_5)
        /*0020*/ 	.word	0x00000000


	//----- nvinfo : EIATTR_MIN_STACK_SIZE
	.align		4
.L_5:
        /*0024*/ 	.byte	0x04, 0x12
        /*0026*/ 	.short	(.L_7 - .L_6)
	.align		4
.L_6:
        /*0028*/ 	.word	index@(triton_poi_fused_convolution_leaky_relu_5)
        /*002c*/ 	.word	0x00000000
.L_7:


//--------------------- .nv.info.triton_poi_fused_convolution_leaky_relu_5 --------------------------
	.section	.nv.info.triton_poi_fused_convolution_leaky_relu_5,"",@"SHT_CUDA_INFO"
	.sectionflags	@""
	.align	4


	//----- nvinfo : EIATTR_CUDA_API_VERSION
	.align		4
        /*0000*/ 	.byte	0x04, 0x37
        /*0002*/ 	.short	(.L_9 - .L_8)
.L_8:
        /*0004*/ 	.word	0x0000007c


	//----- nvinfo : EIATTR_KPARAM_INFO
	.align		4
.L_9:
        /*0008*/ 	.byte	0x04, 0x17
        /*000a*/ 	.short	(.L_11 - .L_10)
.L_10:
        /*000c*/ 	.word	0x00000000
        /*0010*/ 	.short	0x0003
        /*0012*/ 	.short	0x0018
        /*0014*/ 	.byte	0x00, 0xf0, 0x11, 0x00


	//----- nvinfo : EIATTR_KPARAM_INFO
	.align		4
.L_11:
        /*0018*/ 	.byte	0x04, 0x17
        /*001a*/ 	.short	(.L_13 - .L_12)
.L_12:
        /*001c*/ 	.word	0x00000000
        /*0020*/ 	.short	0x0002
        /*0022*/ 	.short	0x0010
        /*0024*/ 	.byte	0x00, 0xf4, 0x21, 0x00


	//----- nvinfo : EIATTR_KPARAM_INFO
	.align		4
.L_13:
        /*0028*/ 	.byte	0x04, 0x17
        /*002a*/ 	.short	(.L_15 - .L_14)
.L_14:
        /*002c*/ 	.word	0x00000000
        /*0030*/ 	.short	0x0001
        /*0032*/ 	.short	0x0008
        /*0034*/ 	.byte	0x00, 0xf4, 0x21, 0x00


	//----- nvinfo : EIATTR_KPARAM_INFO
	.align		4
.L_15:
        /*0038*/ 	.byte	0x04, 0x17
        /*003a*/ 	.short	(.L_17 - .L_16)
.L_16:
        /*003c*/ 	.word	0x00000000
        /*0040*/ 	.short	0x0000
        /*0042*/ 	.short	0x0000
        /*0044*/ 	.byte	0x00, 0xf4, 0x21, 0x00


	//----- nvinfo : EIATTR_SPARSE_MMA_MASK
	.align		4
.L_17:
        /*0048*/ 	.byte	0x03, 0x50
        /*004a*/ 	.short	0x0000


	//----- nvinfo : EIATTR_MAXREG_COUNT
	.align		4
        /*004c*/ 	.byte	0x03, 0x1b
        /*004e*/ 	.short	0x00ff


	//----- nvinfo : EIATTR_EXIT_INSTR_OFFSETS
	.align		4
        /*0050*/ 	.byte	0x04, 0x1c
        /*0052*/ 	.short	(.L_19 - .L_18)


	//   ....[0]....
.L_18:
        /*0054*/ 	.word	0x00000230


	//----- nvinfo : EIATTR_REQNTID
	.align		4
.L_19:
        /*0058*/ 	.byte	0x04, 0x10
        /*005a*/ 	.short	(.L_21 - .L_20)
.L_20:
        /*005c*/ 	.word	0x00000080
        /*0060*/ 	.word	0x00000001
        /*0064*/ 	.word	0x00000001


	//----- nvinfo : EIATTR_CBANK_PARAM_SIZE
	.align		4
.L_21:
        /*0068*/ 	.byte	0x03, 0x19
        /*006a*/ 	.short	0x001c


	//----- nvinfo : EIATTR_PARAM_CBANK
	.align		4
        /*006c*/ 	.byte	0x04, 0x0a
        /*006e*/ 	.short	(.L_23 - .L_22)
	.align		4
.L_22:
        /*0070*/ 	.word	index@(.nv.constant0.triton_poi_fused_convolution_leaky_relu_5)
        /*0074*/ 	.short	0x0210
        /*0076*/ 	.short	0x001c


	//----- nvinfo : EIATTR_SW_WAR
	.align		4
.L_23:
        /*0078*/ 	.byte	0x04, 0x36
        /*007a*/ 	.short	(.L_25 - .L_24)
.L_24:
        /*007c*/ 	.word	0x00000008
.L_25:


//--------------------- .nv.callgraph             --------------------------
	.section	.nv.callgraph,"",@"SHT_CUDA_CALLGRAPH"
	.align	4
	.sectionentsize	8
	.align		4
        /*0000*/ 	.word	0x00000000
	.align		4
        /*0004*/ 	.word	0xffffffff
	.align		4
        /*0008*/ 	.word	0x00000000
	.align		4
        /*000c*/ 	.word	0xfffffffe
	.align		4
        /*0010*/ 	.word	0x00000000
	.align		4
        /*0014*/ 	.word	0xfffffffd
	.align		4
        /*0018*/ 	.word	0x00000000
	.align		4
        /*001c*/ 	.word	0xfffffffc


//--------------------- .text.triton_poi_fused_convolution_leaky_relu_5 --------------------------
	.section	.text.triton_poi_fused_convolution_leaky_relu_5,"ax",@progbits
	.align	128
        .global         triton_poi_fused_convolution_leaky_relu_5
        .type           triton_poi_fused_convolution_leaky_relu_5,@function
        .size           triton_poi_fused_convolution_leaky_relu_5,(.L_x_1 - triton_poi_fused_convolution_leaky_relu_5)
        .other          triton_poi_fused_convolution_leaky_relu_5,@"STO_CUDA_ENTRY STV_DEFAULT"
triton_poi_fused_convolution_leaky_relu_5:
.text.triton_poi_fused_convolution_leaky_relu_5:
[----:B------:R-:W-:Y:S01]  /*0000*/  LDC R1, c[0x0][0x28] ;  /* 0x00000a00ff017b82 */ /* 0x000fe20000000800 */
[----:B------:R-:W1:Y:S07]  /*0010*/  S2R R0, SR_TID.X ;  /* 0x0000000000007919 */ /* 0x000e6e0000002100 */
[----:B------:R-:W2:Y:S01]  /*0020*/  LDC.64 R4, c[0x0][0x218] ;  /* 0x00008600ff047b82 */ /* 0x000ea20000000a00 */
[----:B------:R-:W-:Y:S01]  /*0030*/  ULDC.64 UR4, c[0x0][0x208] ;  /* 0x0000820000047ab9 */ /* 0x000fe20000000a00 */
[----:B------:R-:W-:Y:S01]  /*0040*/  ULDC.64 UR6, c[0x0][0x220] ;  /* 0x0000880000067ab9 */ /* 0x000fe20000000a00 */
[----:B------:R-:W3:Y:S05]  /*0050*/  S2R R7, SR_CTAID.X ;  /* 0x0000000000077919 */ /* 0x000eea0000002500 */
[----:B------:R-:W4:Y:S01]  /*0060*/  LDC.64 R2, c[0x0][0x210] ;  /* 0x00008400ff027b82 */ /* 0x000f220000000a00 */
[----:B-1----:R-:W-:Y:S01]  /*0070*/  IMAD.SHL.U32 R0, R0, 0x2, RZ ;  /* 0x0000000200007824 */ /* 0x002fe200078e00ff */
[----:B---3--:R-:W-:-:S04]  /*0080*/  SHF.R.S32.HI R6, RZ, 0x17, R7 ;  /* 0x00000017ff067819 */ /* 0x008fc80000011407 */
[----:B------:R-:W-:Y:S02]  /*0090*/  LOP3.LUT R0, R0, 0xfe, RZ, 0xc0, !PT ;  /* 0x000000fe00007812 */ /* 0x000fe400078ec0ff */
[----:B------:R-:W-:-:S03]  /*00a0*/  SGXT R6, R6, 0x1 ;  /* 0x000000010606781a */ /* 0x000fc60000000200 */
[----:B------:R-:W-:-:S04]  /*00b0*/  IMAD R7, R7, 0x100, R0 ;  /* 0x0000010007077824 */ /* 0x000fc800078e0200 */
[----:B----4-:R-:W-:Y:S01]  /*00c0*/  IMAD.WIDE R2, R7, 0x4, R2 ;  /* 0x0000000407027825 */ /* 0x010fe200078e0202 */
[----:B------:R-:W-:-:S04]  /*00d0*/  LEA.HI R6, R6, R7, RZ, 0x2 ;  /* 0x0000000706067211 */ /* 0x000fc800078f10ff */
[--C-:B------:R-:W-:Y:S02]  /*00e0*/  SHF.R.S32.HI R0, RZ, 0x2, R6.reuse ;  /* 0x00000002ff007819 */ /* 0x100fe40000011406 */
[----:B------:R-:W-:-:S04]  /*00f0*/  SHF.R.S32.HI R9, RZ, 0x1f, R6 ;  /* 0x0000001fff097819 */ /* 0x000fc80000011406 */
[----:B------:R-:W-:-:S04]  /*0100*/  LEA.HI R9, R9, R0, RZ, 0x8 ;  /* 0x0000000009097211 */ /* 0x000fc800078f40ff */
[----:B------:R-:W-:-:S05]  /*0110*/  LOP3.LUT R9, R9, 0xffffff00, RZ, 0xc0, !PT ;  /* 0xffffff0009097812 */ /* 0x000fca00078ec0ff */
[----:B------:R-:W-:-:S04]  /*0120*/  IMAD.IADD R9, R0, 0x1, -R9 ;  /* 0x0000000100097824 */ /* 0x000fc800078e0a09 */
[----:B--2---:R-:W-:Y:S02]  /*0130*/  IMAD.WIDE R4, R9, 0x4, R4 ;  /* 0x0000000409047825 */ /* 0x004fe400078e0204 */
[----:B------:R-:W2:Y:S04]  /*0140*/  LDG.E.64 R8, desc[UR4][R2.64] ;  /* 0x0000000402087981 */ /* 0x000ea8000c1e1b00 */
[----:B------:R-:W2:Y:S01]  /*0150*/  LDG.E.EL R4, desc[UR4][R4.64] ;  /* 0x0000000404047981 */ /* 0x000ea2000c2e1900 */
[----:B------:R-:W-:-:S04]  /*0160*/  IADD3 R6, P2, R7, UR6, RZ ;  /* 0x0000000607067c10 */ /* 0x000fc8000ff5e0ff */
[----:B------:R-:W-:Y:S02]  /*0170*/  LEA.HI.X.SX32 R7, R7, UR7, 0x1, P2 ;  /* 0x0000000707077c11 */ /* 0x000fe400090f0eff */
[CC--:B--2---:R-:W-:Y:S01]  /*0180*/  FSETP.GT.AND P0, PT, R9.reuse, -R4.reuse, PT ;  /* 0x800000040900720b */ /* 0x0c4fe20003f04000 */
[--C-:B------:R-:W-:Y:S01]  /*0190*/  FADD R9, R9, R4.reuse ;  /* 0x0000000409097221 */ /* 0x100fe20000000000 */
[C---:B------:R-:W-:Y:S01]  /*01a0*/  FSETP.GT.AND P1, PT, R8.reuse, -R4, PT ;  /* 0x800000040800720b */ /* 0x040fe20003f24000 */
[----:B------:R-:W-:Y:S01]  /*01b0*/  FADD R8, R8, R4 ;  /* 0x0000000408087221 */ /* 0x000fe20000000000 */
[----:B------:R-:W-:Y:S02]  /*01c0*/  SEL R11, RZ, 0x100, !P0 ;  /* 0x00000100ff0b7807 */ /* 0x000fe40004000000 */
[----:B------:R-:W-:-:S05]  /*01d0*/  SEL R0, RZ, 0x1, !P1 ;  /* 0x00000001ff007807 */ /* 0x000fca0004800000 */
[----:B------:R-:W-:Y:S02]  /*01e0*/  IMAD.IADD R11, R0, 0x1, R11 ;  /* 0x00000001000b7824 */ /* 0x000fe400078e020b */
[----:B------:R-:W-:Y:S02]  /*01f0*/  @!P0 FMUL R9, R9, 0.10000000149011611938 ;  /* 0x3dcccccd09098820 */ /* 0x000fe40000400000 */
[----:B------:R-:W-:Y:S01]  /*0200*/  @!P1 FMUL R8, R8, 0.10000000149011611938 ;  /* 0x3dcccccd08089820 */ /* 0x000fe20000400000 */
[----:B------:R-:W-:Y:S04]  /*0210*/  STG.E.U16 desc[UR4][R6.64], R11 ;  /* 0x0000000b06007986 */ /* 0x000fe8000c101504 */
[----:B------:R-:W-:Y:S01]  /*0220*/  STG.E.64 desc[UR4][R2.64], R8 ;  /* 0x0000000802007986 */ /* 0x000fe2000c101b04 */
[----:B------:R-:W-:Y:S05]  /*0230*/  EXIT ;  /* 0x000000000000794d */ /* 0x000fea0003800000 */
.L_x_0:
[----:B------:R-:W-:-:S00]  /*0240*/  BRA `(.L_x_0) ;  /* 0xfffffffc00fc7947 */ /* 0x000fc0000383ffff */
[----:B------:R-:W-:-:S00]  /*0250*/  NOP ;  /* 0x0000000000007918 */ /* 0x000fc00000000000 */
        /* <DEDUP_REMOVED lines=10> */
.L_x_1:


//--------------------- .nv.constant0.triton_poi_fused_convolution_leaky_relu_5 --------------------------
	.section	.nv.constant0.triton_poi_fused_convolution_leaky_relu_5,"a",@progbits
	.sectionflags	@""
	.align	4
.nv.constant0.triton_poi_fused_convolution_leaky_relu_5:
	.zero		556
